	.headerflags	@"EF_CUDA_TEXMODE_UNIFIED EF_CUDA_64BIT_ADDRESS EF_CUDA_ACCELERATORS EF_CUDA_SM90 EF_CUDA_VIRTUAL_SM(EF_CUDA_SM90)"
	.elftype	@"ET_EXEC"


//--------------------- .nv.info                  --------------------------
	.section	.nv.info,"",@"SHT_CUDA_INFO"
	.align	4


	//----- nvinfo : EIATTR_REGCOUNT
	.align		4
        /*0000*/ 	.byte	0x04, 0x2f
        /*0002*/ 	.short	(.L_3 - .L_2)
	.align		4
.L_2:
        /*0004*/ 	.word	index@(triton_poi_fused__native_batch_norm_legit_no_training_add_relu_16)
        /*0008*/ 	.word	0x00000022


	//----- nvinfo : EIATTR_MIN_STACK_SIZE
	.align		4
.L_3:
        /*000c*/ 	.byte	0x04, 0x12
        /*000e*/ 	.short	(.L_5 - .L_4)
	.align		4
.L_4:
        /*0010*/ 	.word	index@(triton_poi_fused__native_batch_norm_legit_no_training_add_relu_16)
        /*0014*/ 	.word	0x00000000


	//----- nvinfo : EIATTR_FRAME_SIZE
	.align		4
.L_5:
        /*0018*/ 	.byte	0x04, 0x11
        /*001a*/ 	.short	(.L_7 - .L_6)
	.align		4
.L_6:
        /*001c*/ 	.word	index@(triton_poi_fused__native_batch_norm_legit_no_training_add_relu_16)
        /*0020*/ 	.word	0x00000000


	//----- nvinfo : EIATTR_MIN_STACK_SIZE
	.align		4
.L_7:
        /*0024*/ 	.byte	0x04, 0x12
        /*0026*/ 	.short	(.L_9 - .L_8)
	.align		4
.L_8:
        /*0028*/ 	.word	index@(triton_poi_fused__native_batch_norm_legit_no_training_add_relu_16)
        /*002c*/ 	.word	0x00000000
.L_9:


//--------------------- .nv.info.triton_poi_fused__native_batch_norm_legit_no_training_add_relu_16 --------------------------
	.section	.nv.info.triton_poi_fused__native_batch_norm_legit_no_training_add_relu_16,"",@"SHT_CUDA_INFO"
	.sectionflags	@""
	.align	4


	//----- nvinfo : EIATTR_CUDA_API_VERSION
	.align		4
        /*0000*/ 	.byte	0x04, 0x37
        /*0002*/ 	.short	(.L_11 - .L_10)
.L_10:
        /*0004*/ 	.word	0x0000007c


	//----- nvinfo : EIATTR_KPARAM_INFO
	.align		4
.L_11:
        /*0008*/ 	.byte	0x04, 0x17
        /*000a*/ 	.short	(.L_13 - .L_12)
.L_12:
        /*000c*/ 	.word	0x00000000
        /*0010*/ 	.short	0x0008
        /*0012*/ 	.short	0x003c
        /*0014*/ 	.byte	0x00, 0xf0, 0x11, 0x00


	//----- nvinfo : EIATTR_KPARAM_INFO
	.align		4
.L_13:
        /*0018*/ 	.byte	0x04, 0x17
        /*001a*/ 	.short	(.L_15 - .L_14)
.L_14:
        /*001c*/ 	.word	0x00000000
        /*0020*/ 	.short	0x0007
        /*0022*/ 	.short	0x0038
        /*0024*/ 	.byte	0x00, 0xf0, 0x11, 0x00


	//----- nvinfo : EIATTR_KPARAM_INFO
	.align		4
.L_15:
        /*0028*/ 	.byte	0x04, 0x17
        /*002a*/ 	.short	(.L_17 - .L_16)
.L_16:
        /*002c*/ 	.word	0x00000000
        /*0030*/ 	.short	0x0006
        /*0032*/ 	.short	0x0030
        /*0034*/ 	.byte	0x00, 0xf4, 0x21, 0x00


	//----- nvinfo : EIATTR_KPARAM_INFO
	.align		4
.L_17:
        /*0038*/ 	.byte	0x04, 0x17
        /*003a*/ 	.short	(.L_19 - .L_18)
.L_18:
        /*003c*/ 	.word	0x00000000
        /*0040*/ 	.short	0x0005
        /*0042*/ 	.short	0x0028
        /*0044*/ 	.byte	0x00, 0xf4, 0x21, 0x00


	//----- nvinfo : EIATTR_KPARAM_INFO
	.align		4
.L_19:
        /*0048*/ 	.byte	0x04, 0x17
        /*004a*/ 	.short	(.L_21 - .L_20)
.L_20:
        /*004c*/ 	.word	0x00000000
        /*0050*/ 	.short	0x0004
        /*0052*/ 	.short	0x0020
        /*0054*/ 	.byte	0x00, 0xf4, 0x21, 0x00


	//----- nvinfo : EIATTR_KPARAM_INFO
	.align		4
.L_21:
        /*0058*/ 	.byte	0x04, 0x17
        /*005a*/ 	.short	(.L_23 - .L_22)
.L_22:
        /*005c*/ 	.word	0x00000000
        /*0060*/ 	.short	0x0003
        /*0062*/ 	.short	0x0018
        /*0064*/ 	.byte	0x00, 0xf4, 0x21, 0x00


	//----- nvinfo : EIATTR_KPARAM_INFO
	.align		4
.L_23:
        /*0068*/ 	.byte	0x04, 0x17
        /*006a*/ 	.short	(.L_25 - .L_24)
.L_24:
        /*006c*/ 	.word	0x00000000
        /*0070*/ 	.short	0x0002
        /*0072*/ 	.short	0x0010
        /*0074*/ 	.byte	0x00, 0xf4, 0x21, 0x00


	//----- nvinfo : EIATTR_KPARAM_INFO
	.align		4
.L_25:
        /*0078*/ 	.byte	0x04, 0x17
        /*007a*/ 	.short	(.L_27 - .L_26)
.L_26:
        /*007c*/ 	.word	0x00000000
        /*0080*/ 	.short	0x0001
        /*0082*/ 	.short	0x0008
        /*0084*/ 	.byte	0x00, 0xf4, 0x21, 0x00


	//----- nvinfo : EIATTR_KPARAM_INFO
	.align		4
.L_27:
        /*0088*/ 	.byte	0x04, 0x17
        /*008a*/ 	.short	(.L_29 - .L_28)
.L_28:
        /*008c*/ 	.word	0x00000000
        /*0090*/ 	.short	0x0000
        /*0092*/ 	.short	0x0000
        /*0094*/ 	.byte	0x00, 0xf4, 0x21, 0x00


	//----- nvinfo : EIATTR_SPARSE_MMA_MASK
	.align		4
.L_29:
        /*0098*/ 	.byte	0x03, 0x50
        /*009a*/ 	.short	0x0000


	//----- nvinfo : EIATTR_MAXREG_COUNT
	.align		4
        /*009c*/ 	.byte	0x03, 0x1b
        /*009e*/ 	.short	0x00ff


	//----- nvinfo : EIATTR_EXIT_INSTR_OFFSETS
	.align		4
        /*00a0*/ 	.byte	0x04, 0x1c
        /*00a2*/ 	.short	(.L_31 - .L_30)


	//   ....[0]....
.L_30:
        /*00a4*/ 	.word	0x00000bd0


	//   ....[1]....
        /*00a8*/ 	.word	0x00000c20


	//----- nvinfo : EIATTR_REQNTID
	.align		4
.L_31:
        /*00ac*/ 	.byte	0x04, 0x10
        /*00ae*/ 	.short	(.L_33 - .L_32)
.L_32:
        /*00b0*/ 	.word	0x00000080
        /*00b4*/ 	.word	0x00000001
        /*00b8*/ 	.word	0x00000001


	//----- nvinfo : EIATTR_CBANK_PARAM_SIZE
	.align		4
.L_33:
        /*00bc*/ 	.byte	0x03, 0x19
        /*00be*/ 	.short	0x0040


	//----- nvinfo : EIATTR_PARAM_CBANK
	.align		4
        /*00c0*/ 	.byte	0x04, 0x0a
        /*00c2*/ 	.short	(.L_35 - .L_34)
	.align		4
.L_34:
        /*00c4*/ 	.word	index@(.nv.constant0.triton_poi_fused__native_batch_norm_legit_no_training_add_relu_16)
        /*00c8*/ 	.short	0x0210
        /*00ca*/ 	.short	0x0040


	//----- nvinfo : EIATTR_SW_WAR
	.align		4
.L_35:
        /*00cc*/ 	.byte	0x04, 0x36
        /*00ce*/ 	.short	(.L_37 - .L_36)
.L_36:
        /*00d0*/ 	.word	0x00000008
.L_37:


//--------------------- .nv.callgraph             --------------------------
	.section	.nv.callgraph,"",@"SHT_CUDA_CALLGRAPH"
	.align	4
	.sectionentsize	8
	.align		4
        /*0000*/ 	.word	0x00000000
	.align		4
        /*0004*/ 	.word	0xffffffff
	.align		4
        /*0008*/ 	.word	0x00000000
	.align		4
        /*000c*/ 	.word	0xfffffffe
	.align		4
        /*0010*/ 	.word	0x00000000
	.align		4
        /*0014*/ 	.word	0xfffffffd
	.align		4
        /*0018*/ 	.word	0x00000000
	.align		4
        /*001c*/ 	.word	0xfffffffc


//--------------------- .nv.constant4             --------------------------
	.section	.nv.constant4,"a",@progbits
	.align	8
	.align		8
.nv.constant4:
        /*0000*/ 	.dword	_$_str
	.align		8
        /*0008*/ 	.dword	_$_str_$_2


//--------------------- .text.triton_poi_fused__native_batch_norm_legit_no_training_add_relu_16 --------------------------
	.section	.text.triton_poi_fused__native_batch_norm_legit_no_training_add_relu_16,"ax",@progbits
	.sectionflags	@"SHF_BARRIERS=1"
	.align	128
        .global         triton_poi_fused__native_batch_norm_legit_no_training_add_relu_16
        .type           triton_poi_fused__native_batch_norm_legit_no_training_add_relu_16,@function
        .size           triton_poi_fused__native_batch_norm_legit_no_training_add_relu_16,(.L_x_1 - triton_poi_fused__native_batch_norm_legit_no_training_add_relu_16)
        .other          triton_poi_fused__native_batch_norm_legit_no_training_add_relu_16,@"STO_CUDA_ENTRY STV_DEFAULT"
triton_poi_fused__native_batch_norm_legit_no_training_add_relu_16:
.text.triton_poi_fused__native_batch_norm_legit_no_training_add_relu_16:
[----:B------:R-:W0:Y:S01]  /*0000*/  LDC R1, c[0x0][0x28] ;  /* 0x00000a00ff017b82 */ /* 0x000e220000000800 */
[----:B------:R-:W1:Y:S07]  /*0010*/  S2R R3, SR_CTAID.X ;  /* 0x0000000000037919 */ /* 0x000e6e0000002500 */
[----:B------:R-:W2:Y:S01]  /*0020*/  LDC.64 R16, c[0x0][0x218] ;  /* 0x00008600ff107b82 */ /* 0x000ea20000000a00 */
[----:B------:R-:W-:Y:S01]  /*0030*/  CS2R R6, SRZ ;  /* 0x0000000000067805 */ /* 0x000fe2000001ff00 */
[----:B------:R-:W3:Y:S01]  /*0040*/  S2R R0, SR_TID.X ;  /* 0x0000000000007919 */ /* 0x000ee20000002100 */
[----:B------:R-:W4:Y:S05]  /*0050*/  S2R R2, SR_CTAID.Y ;  /* 0x0000000000027919 */ /* 0x000f2a0000002600 */
[----:B------:R-:W5:Y:S08]  /*0060*/  LDC.64 R18, c[0x0][0x210] ;  /* 0x00008400ff127b82 */ /* 0x000f700000000a00 */
[----:B------:R-:W5:Y:S01]  /*0070*/  LDC.64 R24, c[0x0][0x220] ;  /* 0x00008800ff187b82 */ /* 0x000f620000000a00 */
[----:B------:R-:W-:-:S02]  /*0080*/  CS2R R12, SRZ ;  /* 0x00000000000c7805 */ /* 0x000fc4000001ff00 */
[----:B------:R-:W-:Y:S01]  /*0090*/  CS2R R14, SRZ ;  /* 0x00000000000e7805 */ /* 0x000fe2000001ff00 */
[----:B------:R-:W-:Y:S01]  /*00a0*/  ULDC.64 UR6, c[0x0][0x208] ;  /* 0x0000820000067ab9 */ /* 0x000fe20000000a00 */
[----:B------:R-:W-:-:S03]  /*00b0*/  CS2R R10, SRZ ;  /* 0x00000000000a7805 */ /* 0x000fc6000001ff00 */
[----:B------:R-:W5:Y:S01]  /*00c0*/  LDC.64 R30, c[0x0][0x230] ;  /* 0x00008c00ff1e7b82 */ /* 0x000f620000000a00 */
[----:B-1----:R-:W-:Y:S01]  /*00d0*/  IMAD.SHL.U32 R3, R3, 0x200, RZ ;  /* 0x0000020003037824 */ /* 0x002fe200078e00ff */
[----:B---3--:R-:W-:-:S04]  /*00e0*/  SHF.L.U32 R4, R0, 0x2, RZ ;  /* 0x0000000200047819 */ /* 0x008fc800000006ff */
[----:B------:R-:W-:Y:S01]  /*00f0*/  LOP3.LUT R23, R3, 0x1fc, R4, 0xf8, !PT ;  /* 0x000001fc03177812 */ /* 0x000fe200078ef804 */
[C---:B----4-:R-:W-:Y:S01]  /*0100*/  IMAD.SHL.U32 R20, R2.reuse, 0x2, RZ ;  /* 0x0000000202147824 */ /* 0x050fe200078e00ff */
[----:B------:R-:W-:Y:S02]  /*0110*/  CS2R R4, SRZ ;  /* 0x0000000000047805 */ /* 0x000fe4000001ff00 */
[C---:B------:R-:W-:Y:S01]  /*0120*/  ISETP.GE.AND P2, PT, R23.reuse, 0x200, PT ;  /* 0x000002001700780c */ /* 0x040fe20003f46270 */
[C---:B--2---:R-:W-:Y:S01]  /*0130*/  IMAD.WIDE R16, R23.reuse, 0x4, R16 ;  /* 0x0000000417107825 */ /* 0x044fe200078e0210 */
[----:B------:R-:W-:Y:S02]  /*0140*/  LEA R22, R2, R23, 0xa ;  /* 0x0000001702167211 */ /* 0x000fe400078e50ff */
[----:B------:R-:W-:Y:S01]  /*0150*/  ISETP.LT.AND P1, PT, R20, 0x100, !P2 ;  /* 0x000001001400780c */ /* 0x000fe20005721270 */
[----:B0----5:R-:W-:Y:S01]  /*0160*/  IMAD.WIDE R24, R23, 0x4, R24 ;  /* 0x0000000417187825 */ /* 0x021fe200078e0218 */
[----:B------:R-:W-:-:S03]  /*0170*/  IADD3 R21, R22, 0x200, RZ ;  /* 0x0000020016157810 */ /* 0x000fc60007ffe0ff */
[----:B------:R-:W-:-:S04]  /*0180*/  IMAD.WIDE R28, R22, 0x4, R18 ;  /* 0x00000004161c7825 */ /* 0x000fc800078e0212 */
[----:B------:R-:W-:Y:S01]  /*0190*/  IMAD.WIDE R26, R21, 0x4, R18 ;  /* 0x00000004151a7825 */ /* 0x000fe200078e0212 */
[----:B------:R0:W2:Y:S01]  /*01a0*/  @!P2 LDG.E.EL.128 R12, desc[UR6][R16.64] ;  /* 0x00000006100ca981 */ /* 0x0000a2000c2e1d00 */
[----:B------:R-:W-:Y:S02]  /*01b0*/  CS2R R18, SRZ ;  /* 0x0000000000127805 */ /* 0x000fe4000001ff00 */
[----:B------:R-:W-:Y:S01]  /*01c0*/  VIADD R8, R20, 0x1 ;  /* 0x0000000114087836 */ /* 0x000fe20000000000 */
[----:B------:R1:W2:Y:S04]  /*01d0*/  @P1 LDG.E.EL.128 R4, desc[UR6][R28.64] ;  /* 0x000000061c041981 */ /* 0x0002a8000c2e1d00 */
[----:B------:R-:W-:Y:S02]  /*01e0*/  ISETP.LT.AND P0, PT, R8, 0x100, !P2 ;  /* 0x000001000800780c */ /* 0x000fe40005701270 */
[----:B0-----:R-:W-:-:S06]  /*01f0*/  CS2R R16, SRZ ;  /* 0x0000000000107805 */ /* 0x001fcc000001ff00 */
[----:B------:R-:W1:Y:S01]  /*0200*/  @!P2 LDG.E.EL.128 R16, desc[UR6][R24.64] ;  /* 0x000000061810a981 */ /* 0x000e62000c2e1d00 */
[----:B------:R-:W-:-:S06]  /*0210*/  CS2R R8, SRZ ;  /* 0x0000000000087805 */ /* 0x000fcc000001ff00 */
[----:B------:R0:W3:Y:S01]  /*0220*/  @P0 LDG.E.EL.128 R8, desc[UR6][R26.64] ;  /* 0x000000061a080981 */ /* 0x0000e2000c2e1d00 */
[----:B------:R-:W-:-:S04]  /*0230*/  IMAD.WIDE R30, R23, 0x4, R30 ;  /* 0x00000004171e7825 */ /* 0x000fc800078e021e */
[----:B-1----:R-:W-:Y:S01]  /*0240*/  FADD R28, R16, 9.9999997473787516356e-06 ;  /* 0x3727c5ac101c7421 */ /* 0x002fe20000000000 */
[----:B------:R-:W-:-:S03]  /*0250*/  FADD R29, R17, 9.9999997473787516356e-06 ;  /* 0x3727c5ac111d7421 */ /* 0x000fc60000000000 */
[----:B------:R-:W1:Y:S01]  /*0260*/  MUFU.SQRT R16, R28 ;  /* 0x0000001c00107308 */ /* 0x000e620000002000 */
[----:B------:R-:W-:-:S07]  /*0270*/  FADD R17, R18, 9.9999997473787516356e-06 ;  /* 0x3727c5ac12117421 */ /* 0x000fce0000000000 */
[----:B------:R-:W4:Y:S01]  /*0280*/  MUFU.SQRT R24, R29 ;  /* 0x0000001d00187308 */ /* 0x000f220000002000 */
[----:B0-----:R-:W-:-:S07]  /*0290*/  FADD R26, R19, 9.9999997473787516356e-06 ;  /* 0x3727c5ac131a7421 */ /* 0x001fce0000000000 */
[----:B------:R-:W0:Y:S01]  /*02a0*/  MUFU.SQRT R17, R17 ;  /* 0x0000001100117308 */ /* 0x000e220000002000 */
[C---:B-1----:R-:W-:Y:S02]  /*02b0*/  FSETP.GT.AND P5, PT, R16.reuse, 8.50705917302346158658e+37, PT ;  /* 0x7e8000001000780b */ /* 0x042fe40003fa4000 */
[----:B------:R-:W-:Y:S01]  /*02c0*/  FSETP.GEU.AND P6, PT, R16, 1.175494350822287508e-38, PT ;  /* 0x008000001000780b */ /* 0x000fe20003fce000 */
[----:B------:R-:W-:Y:S01]  /*02d0*/  IMAD.MOV.U32 R19, RZ, RZ, 0x3e800000 ;  /* 0x3e800000ff137424 */ /* 0x000fe200078e00ff */
[----:B----4-:R-:W-:-:S03]  /*02e0*/  FSETP.GT.AND P3, PT, R24, 8.50705917302346158658e+37, PT ;  /* 0x7e8000001800780b */ /* 0x010fc60003f64000 */
[----:B------:R1:W4:Y:S01]  /*02f0*/  MUFU.SQRT R25, R26 ;  /* 0x0000001a00197308 */ /* 0x0003220000002000 */
[----:B------:R-:W-:Y:S02]  /*0300*/  FSEL R18, R19, 1, P5 ;  /* 0x3f80000013127808 */ /* 0x000fe40002800000 */
[----:B0-----:R-:W-:-:S03]  /*0310*/  FSETP.GT.AND P4, PT, R17, 8.50705917302346158658e+37, PT ;  /* 0x7e8000001100780b */ /* 0x001fc60003f84000 */
[----:B------:R-:W-:Y:S01]  /*0320*/  @P5 FMUL R16, R16, 0.25 ;  /* 0x3e80000010105820 */ /* 0x000fe20000400000 */
[----:B------:R-:W-:Y:S01]  /*0330*/  FSETP.GEU.AND P5, PT, R24, 1.175494350822287508e-38, PT ;  /* 0x008000001800780b */ /* 0x000fe20003fae000 */
[----:B------:R-:W-:Y:S01]  /*0340*/  @!P6 FMUL R18, R18, 16777216 ;  /* 0x4b8000001212e820 */ /* 0x000fe20000400000 */
[----:B-1----:R-:W-:Y:S01]  /*0350*/  FSEL R26, R19, 1, P3 ;  /* 0x3f800000131a7808 */ /* 0x002fe20001800000 */
[----:B------:R-:W-:Y:S01]  /*0360*/  @!P6 FMUL R16, R16, 16777216 ;  /* 0x4b8000001010e820 */ /* 0x000fe20000400000 */
[----:B------:R-:W-:Y:S01]  /*0370*/  FSETP.GEU.AND P6, PT, R17, 1.175494350822287508e-38, PT ;  /* 0x008000001100780b */ /* 0x000fe20003fce000 */
[----:B------:R-:W-:Y:S01]  /*0380*/  @P3 FMUL R24, R24, 0.25 ;  /* 0x3e80000018183820 */ /* 0x000fe20000400000 */
[----:B----4-:R-:W-:Y:S01]  /*0390*/  FSETP.GT.AND P3, PT, R25, 8.50705917302346158658e+37, PT ;  /* 0x7e8000001900780b */ /* 0x010fe20003f64000 */
[C---:B--2---:R-:W-:Y:S01]  /*03a0*/  FADD R7, -R15.reuse, R7 ;  /* 0x000000070f077221 */ /* 0x044fe20000000100 */
[----:B---3--:R-:W-:Y:S01]  /*03b0*/  FADD R15, -R15, R11 ;  /* 0x0000000b0f0f7221 */ /* 0x008fe20000000100 */
[----:B------:R-:W-:Y:S01]  /*03c0*/  FSEL R11, R19, 1, P4 ;  /* 0x3f800000130b7808 */ /* 0x000fe20002000000 */
[----:B------:R-:W-:Y:S01]  /*03d0*/  @P4 FMUL R17, R17, 0.25 ;  /* 0x3e80000011114820 */ /* 0x000fe20000400000 */
[----:B------:R-:W-:Y:S01]  /*03e0*/  FSETP.GEU.AND P4, PT, R25, 1.175494350822287508e-38, PT ;  /* 0x008000001900780b */ /* 0x000fe20003f8e000 */
[----:B------:R0:W-:Y:S05]  /*03f0*/  MUFU.RCP R27, R16 ;  /* 0x00000010001b7308 */ /* 0x0001ea0000001000 */
[----:B------:R-:W-:-:S02]  /*0400*/  @!P6 FMUL R17, R17, 16777216 ;  /* 0x4b8000001111e820 */ /* 0x000fc40000400000 */
[----:B------:R-:W-:Y:S02]  /*0410*/  @P3 FMUL R25, R25, 0.25 ;  /* 0x3e80000019193820 */ /* 0x000fe40000400000 */
[----:B------:R1:W2:Y:S01]  /*0420*/  MUFU.RCP R28, R17 ;  /* 0x00000011001c7308 */ /* 0x0002a20000001000 */
[----:B0-----:R-:W-:Y:S02]  /*0430*/  FADD R16, -R13, R5 ;  /* 0x000000050d107221 */ /* 0x001fe40000000100 */
[----:B------:R-:W-:Y:S01]  /*0440*/  @!P4 FMUL R25, R25, 16777216 ;  /* 0x4b8000001919c820 */ /* 0x000fe20000400000 */
[----:B-1----:R-:W-:Y:S01]  /*0450*/  FADD R17, -R13, R9 ;  /* 0x000000090d117221 */ /* 0x002fe20000000100 */
[C---:B------:R-:W-:Y:S01]  /*0460*/  FADD R13, -R12.reuse, R4 ;  /* 0x000000040c0d7221 */ /* 0x040fe20000000100 */
[----:B------:R-:W-:Y:S02]  /*0470*/  FADD R12, -R12, R8 ;  /* 0x000000080c0c7221 */ /* 0x000fe40000000100 */
[----:B------:R-:W0:Y:S01]  /*0480*/  LDC.64 R8, c[0x0][0x228] ;  /* 0x00008a00ff087b82 */ /* 0x000e220000000a00 */
[----:B------:R-:W1:Y:S01]  /*0490*/  MUFU.RCP R25, R25 ;  /* 0x0000001900197308 */ /* 0x000e620000001000 */
[----:B------:R-:W-:Y:S01]  /*04a0*/  @!P5 FMUL R24, R24, 16777216 ;  /* 0x4b8000001818d820 */ /* 0x000fe20000400000 */
[----:B------:R-:W-:-:S06]  /*04b0*/  FSEL R4, R19, 1, P3 ;  /* 0x3f80000013047808 */ /* 0x000fcc0001800000 */
[----:B------:R-:W3:Y:S01]  /*04c0*/  MUFU.RCP R5, R24 ;  /* 0x0000001800057308 */ /* 0x000ee20000001000 */
[----:B------:R-:W-:Y:S01]  /*04d0*/  @!P6 FMUL R11, R11, 16777216 ;  /* 0x4b8000000b0be820 */ /* 0x000fe20000400000 */
[----:B------:R-:W-:Y:S01]  /*04e0*/  @!P4 FMUL R4, R4, 16777216 ;  /* 0x4b8000000404c820 */ /* 0x000fe20000400000 */
[----:B------:R-:W-:Y:S01]  /*04f0*/  FADD R6, -R14, R6 ;  /* 0x000000060e067221 */ /* 0x000fe20000000100 */
[----:B------:R-:W-:Y:S01]  /*0500*/  @!P5 FMUL R26, R26, 16777216 ;  /* 0x4b8000001a1ad820 */ /* 0x000fe20000400000 */
[----:B--2---:R-:W-:Y:S01]  /*0510*/  FMUL R11, R28, R11 ;  /* 0x0000000b1c0b7220 */ /* 0x004fe20000400000 */
[----:B-1----:R-:W-:Y:S01]  /*0520*/  FMUL R4, R25, R4 ;  /* 0x0000000419047220 */ /* 0x002fe20000400000 */
[----:B------:R-:W-:Y:S02]  /*0530*/  FADD R10, -R14, R10 ;  /* 0x0000000a0e0a7221 */ /* 0x000fe40000000100 */
[----:B------:R-:W-:Y:S01]  /*0540*/  FMUL R14, R11, R6 ;  /* 0x000000060b0e7220 */ /* 0x000fe20000400000 */
[----:B------:R-:W-:Y:S01]  /*0550*/  FMUL R27, R27, R18 ;  /* 0x000000121b1b7220 */ /* 0x000fe20000400000 */
[C---:B------:R-:W-:Y:S01]  /*0560*/  FMUL R19, R4.reuse, R7 ;  /* 0x0000000704137220 */ /* 0x040fe20000400000 */
[----:B------:R-:W-:Y:S01]  /*0570*/  FMUL R15, R4, R15 ;  /* 0x0000000f040f7220 */ /* 0x000fe20000400000 */
[----:B------:R-:W-:Y:S01]  /*0580*/  CS2R R6, SRZ ;  /* 0x0000000000067805 */ /* 0x000fe2000001ff00 */
[----:B---3--:R-:W-:Y:S01]  /*0590*/  FMUL R26, R5, R26 ;  /* 0x0000001a051a7220 */ /* 0x008fe20000400000 */
[----:B------:R-:W-:Y:S01]  /*05a0*/  CS2R R4, SRZ ;  /* 0x0000000000047805 */ /* 0x000fe2000001ff00 */
[----:B0-----:R-:W-:-:S04]  /*05b0*/  IMAD.WIDE R8, R23, 0x4, R8 ;  /* 0x0000000417087825 */ /* 0x001fc800078e0208 */
[----:B------:R-:W-:Y:S01]  /*05c0*/  FMUL R18, R11, R10 ;  /* 0x0000000a0b127220 */ /* 0x000fe20000400000 */
[----:B------:R-:W-:Y:S01]  /*05d0*/  CS2R R10, SRZ ;  /* 0x00000000000a7805 */ /* 0x000fe2000001ff00 */
[----:B------:R-:W0:Y:S01]  /*05e0*/  LDC.64 R28, c[0x0][0x238] ;  /* 0x00008e00ff1c7b82 */ /* 0x000e220000000a00 */
[----:B------:R1:W2:Y:S02]  /*05f0*/  @!P2 LDG.E.EL.128 R4, desc[UR6][R8.64] ;  /* 0x000000060804a981 */ /* 0x0002a4000c2e1d00 */
[----:B-1----:R-:W-:-:S06]  /*0600*/  CS2R R8, SRZ ;  /* 0x0000000000087805 */ /* 0x002fcc000001ff00 */
[----:B------:R-:W2:Y:S01]  /*0610*/  @!P2 LDG.E.EL.128 R8, desc[UR6][R30.64] ;  /* 0x000000061e08a981 */ /* 0x000ea2000c2e1d00 */
[----:B------:R-:W1:Y:S01]  /*0620*/  S2UR UR5, SR_CgaCtaId ;  /* 0x00000000000579c3 */ /* 0x000e620000008800 */
[-CC-:B--2---:R-:W-:Y:S01]  /*0630*/  FFMA R23, R15, R7.reuse, R11.reuse ;  /* 0x000000070f177223 */ /* 0x184fe2000000000b */
[----:B------:R-:W-:Y:S01]  /*0640*/  FFMA R7, R19, R7, R11 ;  /* 0x0000000713077223 */ /* 0x000fe2000000000b */
[C---:B------:R-:W-:Y:S01]  /*0650*/  FMUL R11, R27.reuse, R13 ;  /* 0x0000000d1b0b7220 */ /* 0x040fe20000400000 */
[--C-:B------:R-:W-:Y:S01]  /*0660*/  FFMA R24, R18, R6, R10.reuse ;  /* 0x0000000612187223 */ /* 0x100fe2000000000a */
[----:B------:R-:W-:Y:S01]  /*0670*/  FMUL R27, R27, R12 ;  /* 0x0000000c1b1b7220 */ /* 0x000fe20000400000 */
[----:B------:R-:W-:Y:S01]  /*0680*/  FFMA R6, R14, R6, R10 ;  /* 0x000000060e067223 */ /* 0x000fe2000000000a */
[----:B------:R-:W-:Y:S02]  /*0690*/  CS2R R12, SRZ ;  /* 0x00000000000c7805 */ /* 0x000fe4000001ff00 */
[----:B------:R-:W-:Y:S01]  /*06a0*/  CS2R R14, SRZ ;  /* 0x00000000000e7805 */ /* 0x000fe2000001ff00 */
[----:B0-----:R-:W-:-:S05]  /*06b0*/  IMAD.WIDE R18, R22, 0x4, R28 ;  /* 0x0000000416127825 */ /* 0x001fca00078e021c */
[----:B------:R0:W2:Y:S01]  /*06c0*/  @P1 LDG.E.EL.128 R12, desc[UR6][R18.64] ;  /* 0x00000006120c1981 */ /* 0x0000a2000c2e1d00 */
[C---:B------:R-:W-:Y:S01]  /*06d0*/  FMUL R10, R26.reuse, R16 ;  /* 0x000000101a0a7220 */ /* 0x040fe20000400000 */
[----:B------:R-:W-:Y:S01]  /*06e0*/  FMUL R26, R26, R17 ;  /* 0x000000111a1a7220 */ /* 0x000fe20000400000 */
[----:B------:R-:W-:Y:S01]  /*06f0*/  CS2R R16, SRZ ;  /* 0x0000000000107805 */ /* 0x000fe2000001ff00 */
[----:B------:R-:W-:Y:S01]  /*0700*/  IMAD.WIDE R28, R21, 0x4, R28 ;  /* 0x00000004151c7825 */ /* 0x000fe200078e021c */
[----:B0-----:R-:W-:-:S06]  /*0710*/  CS2R R18, SRZ ;  /* 0x0000000000127805 */ /* 0x001fcc000001ff00 */
[----:B------:R-:W3:Y:S01]  /*0720*/  @P0 LDG.E.EL.128 R16, desc[UR6][R28.64] ;  /* 0x000000061c100981 */ /* 0x000ee2000c2e1d00 */
[-CC-:B------:R-:W-:Y:S01]  /*0730*/  FFMA R26, R26, R5.reuse, R9.reuse ;  /* 0x000000051a1a7223 */ /* 0x180fe20000000009 */
[----:B------:R-:W-:Y:S01]  /*0740*/  FFMA R10, R10, R5, R9 ;  /* 0x000000050a0a7223 */ /* 0x000fe20000000009 */
[-CC-:B------:R-:W-:Y:S01]  /*0750*/  FFMA R11, R11, R4.reuse, R8.reuse ;  /* 0x000000040b0b7223 */ /* 0x180fe20000000008 */
[----:B------:R-:W-:Y:S01]  /*0760*/  FFMA R27, R27, R4, R8 ;  /* 0x000000041b1b7223 */ /* 0x000fe20000000008 */
[----:B------:R-:W-:Y:S01]  /*0770*/  UMOV UR4, 0x400 ;  /* 0x0000040000047882 */ /* 0x000fe20000000000 */
[----:B------:R-:W-:Y:S01]  /*0780*/  SHF.L.U32 R4, R0, 0x3, RZ ;  /* 0x0000000300047819 */ /* 0x000fe200000006ff */
[----:B-1----:R-:W-:-:S03]  /*0790*/  UPRMT UR4, UR5, 0x654, UR4 ;  /* 0x0000065405047896 */ /* 0x002fc60008000004 */
[----:B------:R-:W-:Y:S02]  /*07a0*/  LOP3.LUT R4, R4, 0x3f8, RZ, 0xc0, !PT ;  /* 0x000003f804047812 */ /* 0x000fe400078ec0ff */
[----:B------:R-:W-:-:S04]  /*07b0*/  LOP3.LUT R0, R3, 0x7f, R0, 0xf8, !PT ;  /* 0x0000007f03007812 */ /* 0x000fc800078ef800 */
[----:B------:R-:W-:Y:S01]  /*07c0*/  LOP3.LUT R3, R0, 0x80, RZ, 0xfc, !PT ;  /* 0x0000008000037812 */ /* 0x000fe200078efcff */
[C---:B--2---:R-:W-:Y:S01]  /*07d0*/  FADD R5, R6.reuse, R14 ;  /* 0x0000000e06057221 */ /* 0x044fe20000000000 */
[----:B------:R-:W-:Y:S02]  /*07e0*/  FSETP.GEU.AND P0, PT, R6, -R14, PT ;  /* 0x8000000e0600720b */ /* 0x000fe40003f0e000 */
[----:B------:R-:W-:Y:S02]  /*07f0*/  FSETP.GEU.AND P2, PT, R11, -R12, PT ;  /* 0x8000000c0b00720b */ /* 0x000fe40003f4e000 */
[----:B------:R-:W-:Y:S01]  /*0800*/  FSEL R5, R5, RZ, P0 ;  /* 0x000000ff05057208 */ /* 0x000fe20000000000 */
[----:B------:R-:W-:Y:S01]  /*0810*/  FADD R11, R11, R12 ;  /* 0x0000000c0b0b7221 */ /* 0x000fe20000000000 */
[C---:B------:R-:W-:Y:S01]  /*0820*/  FSETP.GEU.AND P1, PT, R10.reuse, -R13, PT ;  /* 0x8000000d0a00720b */ /* 0x040fe20003f2e000 */
[----:B------:R-:W-:Y:S01]  /*0830*/  FADD R10, R10, R13 ;  /* 0x0000000d0a0a7221 */ /* 0x000fe20000000000 */
[C---:B------:R-:W-:Y:S01]  /*0840*/  FSETP.GEU.AND P0, PT, R7.reuse, -R15, PT ;  /* 0x8000000f0700720b */ /* 0x040fe20003f0e000 */
[----:B------:R-:W-:Y:S01]  /*0850*/  FADD R7, R7, R15 ;  /* 0x0000000f07077221 */ /* 0x000fe20000000000 */
[----:B------:R-:W-:-:S02]  /*0860*/  FSEL R11, R11, RZ, P2 ;  /* 0x000000ff0b0b7208 */ /* 0x000fc40001000000 */
[----:B------:R-:W-:Y:S02]  /*0870*/  FSEL R9, R10, RZ, P1 ;  /* 0x000000ff0a097208 */ /* 0x000fe40000800000 */
[----:B------:R-:W-:Y:S02]  /*0880*/  FSEL R7, R7, RZ, P0 ;  /* 0x000000ff07077208 */ /* 0x000fe40000000000 */
[C---:B---3--:R-:W-:Y:S01]  /*0890*/  FSETP.GEU.AND P3, PT, R27.reuse, -R16, PT ;  /* 0x800000101b00720b */ /* 0x048fe20003f6e000 */
[----:B------:R-:W-:Y:S01]  /*08a0*/  FADD R16, R27, R16 ;  /* 0x000000101b107221 */ /* 0x000fe20000000000 */
[C---:B------:R-:W-:Y:S01]  /*08b0*/  FSETP.GEU.AND P2, PT, R26.reuse, -R17, PT ;  /* 0x800000111a00720b */ /* 0x040fe20003f4e000 */
[----:B------:R-:W-:Y:S01]  /*08c0*/  FADD R17, R26, R17 ;  /* 0x000000111a117221 */ /* 0x000fe20000000000 */
[C---:B------:R-:W-:Y:S01]  /*08d0*/  FSETP.GEU.AND P1, PT, R24.reuse, -R18, PT ;  /* 0x800000121800720b */ /* 0x040fe20003f2e000 */
[----:B------:R-:W-:Y:S01]  /*08e0*/  FADD R18, R24, R18 ;  /* 0x0000001218127221 */ /* 0x000fe20000000000 */
[C---:B------:R-:W-:Y:S01]  /*08f0*/  FSETP.GEU.AND P0, PT, R23.reuse, -R19, PT ;  /* 0x800000131700720b */ /* 0x040fe20003f0e000 */
[----:B------:R-:W-:Y:S01]  /*0900*/  FADD R19, R23, R19 ;  /* 0x0000001317137221 */ /* 0x000fe20000000000 */
[----:B------:R-:W-:-:S02]  /*0910*/  LEA R12, R4, UR4, 0x3 ;  /* 0x00000004040c7c11 */ /* 0x000fc4000f8e18ff */
[----:B------:R-:W-:Y:S02]  /*0920*/  FSEL R15, R16, RZ, P3 ;  /* 0x000000ff100f7208 */ /* 0x000fe40001800000 */
[----:B------:R-:W-:Y:S02]  /*0930*/  FSEL R17, R17, RZ, P2 ;  /* 0x000000ff11117208 */ /* 0x000fe40001000000 */
[----:B------:R-:W-:Y:S02]  /*0940*/  FSEL R21, R18, RZ, P1 ;  /* 0x000000ff12157208 */ /* 0x000fe40000800000 */
[----:B------:R-:W-:Y:S01]  /*0950*/  FSEL R19, R19, RZ, P0 ;  /* 0x000000ff13137208 */ /* 0x000fe20000000000 */
[----:B------:R-:W-:Y:S04]  /*0960*/  STS [R12], R11 ;  /* 0x0000000b0c007388 */ /* 0x000fe80000000800 */
[----:B------:R-:W-:Y:S04]  /*0970*/  STS [R12+0x10], R9 ;  /* 0x000010090c007388 */ /* 0x000fe80000000800 */
[----:B------:R0:W-:Y:S04]  /*0980*/  STS [R12+0x20], R5 ;  /* 0x000020050c007388 */ /* 0x0001e80000000800 */
[----:B------:R-:W-:Y:S04]  /*0990*/  STS [R12+0x30], R7 ;  /* 0x000030070c007388 */ /* 0x000fe80000000800 */
[----:B------:R1:W-:Y:S04]  /*09a0*/  STS [R12+0x4], R15 ;  /* 0x0000040f0c007388 */ /* 0x0003e80000000800 */
[----:B------:R-:W-:Y:S04]  /*09b0*/  STS [R12+0x14], R17 ;  /* 0x000014110c007388 */ /* 0x000fe80000000800 */
[----:B------:R-:W-:Y:S04]  /*09c0*/  STS [R12+0x24], R21 ;  /* 0x000024150c007388 */ /* 0x000fe80000000800 */
[----:B------:R2:W-:Y:S01]  /*09d0*/  STS [R12+0x34], R19 ;  /* 0x000034130c007388 */ /* 0x0005e20000000800 */
[----:B------:R-:W-:Y:S01]  /*09e0*/  IADD3 R13, R4, UR4, R4 ;  /* 0x00000004040d7c10 */ /* 0x000fe2000fffe004 */
[----:B------:R-:W-:Y:S01]  /*09f0*/  BAR.SYNC.DEFER_BLOCKING 0x0 ;  /* 0x0000000000007b1d */ /* 0x000fe20000010000 */
[----:B------:R-:W-:Y:S01]  /*0a00*/  SHF.R.S32.HI R4, RZ, 0x1e, R2 ;  /* 0x0000001eff047819 */ /* 0x000fe20000011402 */
[----:B0-----:R-:W-:-:S03]  /*0a10*/  IMAD.SHL.U32 R5, R2, 0x2, RZ ;  /* 0x0000000202057824 */ /* 0x001fc600078e00ff */
[----:B------:R-:W-:-:S04]  /*0a20*/  SGXT R4, R4, 0x1 ;  /* 0x000000010404781a */ /* 0x000fc80000000200 */
[----:B------:R-:W-:Y:S02]  /*0a30*/  LEA.HI R14, R4, R5, RZ, 0x6 ;  /* 0x00000005040e7211 */ /* 0x000fe400078f30ff */
[----:B------:R-:W0:Y:S01]  /*0a40*/  LDC.64 R4, c[0x0][0x240] ;  /* 0x00009000ff047b82 */ /* 0x000e220000000a00 */
[----:B------:R-:W3:Y:S04]  /*0a50*/  LDS.64 R10, [R13] ;  /* 0x000000000d0a7984 */ /* 0x000ee80000000a00 */
[----:B------:R-:W4:Y:S04]  /*0a60*/  LDS.64 R8, [R13+0x800] ;  /* 0x000800000d087984 */ /* 0x000f280000000a00 */
[----:B------:R-:W5:Y:S01]  /*0a70*/  LDS.64 R6, [R13+0x1000] ;  /* 0x001000000d067984 */ /* 0x000f620000000a00 */
[----:B-1----:R-:W-:Y:S01]  /*0a80*/  SHF.L.U32 R15, R14, 0x9, RZ ;  /* 0x000000090e0f7819 */ /* 0x002fe200000006ff */
[----:B--2---:R-:W-:Y:S01]  /*0a90*/  IMAD.SHL.U32 R19, R2, 0x2, RZ ;  /* 0x0000000202137824 */ /* 0x004fe200078e00ff */
[----:B------:R-:W-:-:S02]  /*0aa0*/  LOP3.LUT R14, R14, 0xffffffc0, RZ, 0xc0, !PT ;  /* 0xffffffc00e0e7812 */ /* 0x000fc400078ec0ff */
[----:B------:R-:W-:Y:S02]  /*0ab0*/  LOP3.LUT R15, R15, 0xffff8000, RZ, 0xc0, !PT ;  /* 0xffff80000f0f7812 */ /* 0x000fe400078ec0ff */
[----:B------:R-:W-:Y:S02]  /*0ac0*/  ISETP.GE.AND P0, PT, R20, 0x100, PT ;  /* 0x000001001400780c */ /* 0x000fe40003f06270 */
[C---:B------:R-:W-:Y:S02]  /*0ad0*/  LOP3.LUT R2, R0.reuse, 0x100, RZ, 0xfc, !PT ;  /* 0x0000010000027812 */ /* 0x040fe400078efcff */
[----:B------:R-:W-:Y:S02]  /*0ae0*/  IADD3 R19, R15, R19, -R14 ;  /* 0x000000130f137210 */ /* 0x000fe40007ffe80e */
[C---:B------:R-:W-:Y:S02]  /*0af0*/  LOP3.LUT R12, R0.reuse, 0x180, RZ, 0xfc, !PT ;  /* 0x00000180000c7812 */ /* 0x040fe400078efcff */
[----:B------:R-:W-:-:S02]  /*0b00*/  ISETP.LT.AND P3, PT, R0, 0x200, !P0 ;  /* 0x000002000000780c */ /* 0x000fc40004761270 */
[C---:B------:R-:W-:Y:S02]  /*0b10*/  ISETP.LT.AND P2, PT, R3.reuse, 0x200, !P0 ;  /* 0x000002000300780c */ /* 0x040fe40004741270 */
[----:B------:R-:W-:Y:S02]  /*0b20*/  ISETP.LT.AND P1, PT, R2, 0x200, !P0 ;  /* 0x000002000200780c */ /* 0x000fe40004721270 */
[-C--:B------:R-:W-:Y:S02]  /*0b30*/  LEA R15, R0, R19.reuse, 0x6 ;  /* 0x00000013000f7211 */ /* 0x080fe400078e30ff */
[----:B------:R-:W-:Y:S01]  /*0b40*/  ISETP.LT.AND P0, PT, R12, 0x200, !P0 ;  /* 0x000002000c00780c */ /* 0x000fe20004701270 */
[----:B------:R-:W-:Y:S01]  /*0b50*/  IMAD R17, R3, 0x40, R19 ;  /* 0x0000004003117824 */ /* 0x000fe200078e0213 */
[----:B------:R-:W-:Y:S01]  /*0b60*/  LEA R21, R2, R19, 0x6 ;  /* 0x0000001302157211 */ /* 0x000fe200078e30ff */
[----:B0-----:R-:W-:-:S04]  /*0b70*/  IMAD.WIDE R2, R15, 0x4, R4 ;  /* 0x000000040f027825 */ /* 0x001fc800078e0204 */
[----:B------:R-:W-:-:S04]  /*0b80*/  IMAD.WIDE R14, R17, 0x4, R4 ;  /* 0x00000004110e7825 */ /* 0x000fc800078e0204 */
[----:B------:R-:W-:Y:S01]  /*0b90*/  IMAD.WIDE R16, R21, 0x4, R4 ;  /* 0x0000000415107825 */ /* 0x000fe200078e0204 */
[----:B---3--:R0:W-:Y:S04]  /*0ba0*/  @P3 STG.E.64 desc[UR6][R2.64], R10 ;  /* 0x0000000a02003986 */ /* 0x0081e8000c101b06 */
[----:B----4-:R0:W-:Y:S04]  /*0bb0*/  @P2 STG.E.64 desc[UR6][R14.64], R8 ;  /* 0x000000080e002986 */ /* 0x0101e8000c101b06 */
[----:B-----5:R0:W-:Y:S02]  /*0bc0*/  @P1 STG.E.64 desc[UR6][R16.64], R6 ;  /* 0x0000000610001986 */ /* 0x0201e4000c101b06 */
[----:B0-----:R-:W-:Y:S05]  /*0bd0*/  @!P0 EXIT ;  /* 0x000000000000894d */ /* 0x001fea0003800000 */
[----:B0-----:R-:W0:Y:S01]  /*0be0*/  LDS.64 R2, [R13+0x1800] ;  /* 0x001800000d027984 */ /* 0x001e220000000a00 */
[----:B------:R-:W-:-:S04]  /*0bf0*/  IMAD R19, R12, 0x40, R19 ;  /* 0x000000400c137824 */ /* 0x000fc800078e0213 */
[----:B------:R-:W-:-:S05]  /*0c00*/  IMAD.WIDE R4, R19, 0x4, R4 ;  /* 0x0000000413047825 */ /* 0x000fca00078e0204 */
[----:B0-----:R-:W-:Y:S01]  /*0c10*/  STG.E.64 desc[UR6][R4.64], R2 ;  /* 0x0000000204007986 */ /* 0x001fe2000c101b06 */
[----:B------:R-:W-:Y:S05]  /*0c20*/  EXIT ;  /* 0x000000000000794d */ /* 0x000fea0003800000 */
.L_x_0:
[----:B------:R-:W-:-:S00]  /*0c30*/  BRA `(.L_x_0) ;  /* 0xfffffffc00fc7947 */ /* 0x000fc0000383ffff */
[----:B------:R-:W-:-:S00]  /*0c40*/  NOP ;  /* 0x0000000000007918 */ /* 0x000fc00000000000 */
        /* <DEDUP_REMOVED lines=11> */
.L_x_1:


//--------------------- .nv.global.init           --------------------------
	.section	.nv.global.init,"aw",@progbits
.nv.global.init:
	.type		_$_str,@object
	.size		_$_str,(_$_str_$_2 - _$_str)
_$_str:
        /*0000*/ 	.byte	0x5f, 0x5f, 0x43, 0x55, 0x44, 0x41, 0x5f, 0x46, 0x54, 0x5a, 0x00
	.type		_$_str_$_2,@object
	.size		_$_str_$_2,(.L_1 - _$_str_$_2)
_$_str_$_2:
        /*000b*/ 	.byte	0x5f, 0x5f, 0x43, 0x55, 0x44, 0x41, 0x5f, 0x50, 0x52, 0x45, 0x43, 0x5f, 0x53, 0x51, 0x52, 0x54
        /*001b*/ 	.byte	0x00
.L_1:


//--------------------- .nv.shared.triton_poi_fused__native_batch_norm_legit_no_training_add_relu_16 --------------------------
	.section	.nv.shared.triton_poi_fused__native_batch_norm_legit_no_training_add_relu_16,"aw",@nobits
	.sectionflags	@""
	.align	16
	.zero		1024


//--------------------- .nv.constant0.triton_poi_fused__native_batch_norm_legit_no_training_add_relu_16 --------------------------
	.section	.nv.constant0.triton_poi_fused__native_batch_norm_legit_no_training_add_relu_16,"a",@progbits
	.sectionflags	@""
	.align	4
.nv.constant0.triton_poi_fused__native_batch_norm_legit_no_training_add_relu_16:
	.zero		592
